//
// Generated by NVIDIA NVVM Compiler
//
// Compiler Build ID: CL-36424714
// Cuda compilation tools, release 13.0, V13.0.88
// Based on NVVM 20.0.0
//

.version 9.0
.target sm_100
.address_size 64

	// .globl	_Z3addPiS_S_

.visible .entry _Z3addPiS_S_(
	.param .u64 .ptr .align 1 _Z3addPiS_S__param_0,
	.param .u64 .ptr .align 1 _Z3addPiS_S__param_1,
	.param .u64 .ptr .align 1 _Z3addPiS_S__param_2
)
{
	.reg .pred 	%p<3>;
	.reg .b32 	%r<13>;
	.reg .b64 	%rd<11>;

	ld.param.u64 	%rd4, [_Z3addPiS_S__param_0];
	ld.param.u64 	%rd5, [_Z3addPiS_S__param_1];
	ld.param.u64 	%rd6, [_Z3addPiS_S__param_2];
	mov.u32 	%r6, %ctaid.x;
	mov.u32 	%r1, %nctaid.x;
	mov.u32 	%r7, %ctaid.y;
	mad.lo.s32 	%r12, %r1, %r7, %r6;
	setp.gt.s32 	%p1, %r12, 9999999;
	@%p1 bra 	$L__BB0_3;
	mov.u32 	%r8, %nctaid.y;
	mul.lo.s32 	%r3, %r1, %r8;
	cvta.to.global.u64 	%rd1, %rd4;
	cvta.to.global.u64 	%rd2, %rd5;
	cvta.to.global.u64 	%rd3, %rd6;
$L__BB0_2:
	mul.wide.s32 	%rd7, %r12, 4;
	add.s64 	%rd8, %rd1, %rd7;
	ld.global.u32 	%r9, [%rd8];
	add.s64 	%rd9, %rd2, %rd7;
	ld.global.u32 	%r10, [%rd9];
	add.s32 	%r11, %r10, %r9;
	add.s64 	%rd10, %rd3, %rd7;
	st.global.u32 	[%rd10], %r11;
	add.s32 	%r12, %r12, %r3;
	setp.lt.s32 	%p2, %r12, 10000000;
	@%p2 bra 	$L__BB0_2;
$L__BB0_3:
	ret;

}


// ===== COMPILED SASS (sm_100) =====

	.target	sm_100

	.elftype	@"ET_EXEC"


//--------------------- .note.nv.tkinfo           --------------------------
	.section	.note.nv.tkinfo,"",@"SHT_NOTE"
	.sectionflags	@"SHF_NOTE_NV_TKINFO"
	.tkinfo
        /*0018*/ 	.word	0x00000002
        /*0030*/ 	.string	""
        /*0030*/ 	.string	"ptxas"
        /*0030*/ 	.string	"Cuda compilation tools, release 13.0, V13.0.88"
        /*0030*/ 	.string	"Build cuda_13.0.r13.0/compiler.36424714_0"
        /*0030*/ 	.string	"-arch sm_100 -m 64 "



//--------------------- .note.nv.cuinfo           --------------------------
	.section	.note.nv.cuinfo,"",@"SHT_NOTE"
	.sectionflags	@"SHF_NOTE_NV_CUINFO"
        /*0018*/ 	.short	0x0002
        /*001a*/ 	.short	0x0064
        /*001c*/ 	.short	0x0082
	.zero		2


//--------------------- .nv.info                  --------------------------
	.section	.nv.info,"",@"SHT_CUDA_INFO"
	.align	4


	//----- nvinfo : EIATTR_REGCOUNT
	.align		4
        /*0000*/ 	.byte	0x04, 0x2f
        /*0002*/ 	.short	(.L_1 - .L_0)
	.align		4
.L_0:
        /*0004*/ 	.word	index@(_Z3addPiS_S_)
        /*0008*/ 	.word	0x00000014


	//----- nvinfo : EIATTR_FRAME_SIZE
	.align		4
.L_1:
        /*000c*/ 	.byte	0x04, 0x11
        /*000e*/ 	.short	(.L_3 - .L_2)
	.align		4
.L_2:
        /*0010*/ 	.word	index@(_Z3addPiS_S_)
        /*0014*/ 	.word	0x00000000


	//----- nvinfo : EIATTR_MIN_STACK_SIZE
	.align		4
.L_3:
        /*0018*/ 	.byte	0x04, 0x12
        /*001a*/ 	.short	(.L_5 - .L_4)
	.align		4
.L_4:
        /*001c*/ 	.word	index@(_Z3addPiS_S_)
        /*0020*/ 	.word	0x00000000
.L_5:


//--------------------- .nv.compat                --------------------------
	.section	.nv.compat,"",@"SHT_CUDA_COMPAT_INFO"
	.align	4
        /*0000*/ 	.byte	0x02, 0x09, 0x00, 0x00, 0x02, 0x02, 0x01, 0x00, 0x02, 0x05, 0x05, 0x00, 0x03, 0x07, 0x01, 0x01
        /*0010*/ 	.byte	0x02, 0x03, 0x00, 0x00, 0x02, 0x06, 0x01, 0x00, 0x04, 0x0b, 0x08, 0x00, 0x09, 0x00, 0x00, 0x00
        /*0020*/ 	.byte	0x00, 0x00, 0x00, 0x00


//--------------------- .nv.info._Z3addPiS_S_     --------------------------
	.section	.nv.info._Z3addPiS_S_,"",@"SHT_CUDA_INFO"
	.sectionflags	@""
	.align	4


	//----- nvinfo : EIATTR_CUDA_API_VERSION
	.align		4
        /*0000*/ 	.byte	0x04, 0x37
        /*0002*/ 	.short	(.L_7 - .L_6)
.L_6:
        /*0004*/ 	.word	0x00000082


	//----- nvinfo : EIATTR_KPARAM_INFO
	.align		4
.L_7:
        /*0008*/ 	.byte	0x04, 0x17
        /*000a*/ 	.short	(.L_9 - .L_8)
.L_8:
        /*000c*/ 	.word	0x00000000
        /*0010*/ 	.short	0x0002
        /*0012*/ 	.short	0x0010
        /*0014*/ 	.byte	0x00, 0xf5, 0x21, 0x00


	//----- nvinfo : EIATTR_KPARAM_INFO
	.align		4
.L_9:
        /*0018*/ 	.byte	0x04, 0x17
        /*001a*/ 	.short	(.L_11 - .L_10)
.L_10:
        /*001c*/ 	.word	0x00000000
        /*0020*/ 	.short	0x0001
        /*0022*/ 	.short	0x0008
        /*0024*/ 	.byte	0x00, 0xf5, 0x21, 0x00


	//----- nvinfo : EIATTR_KPARAM_INFO
	.align		4
.L_11:
        /*0028*/ 	.byte	0x04, 0x17
        /*002a*/ 	.short	(.L_13 - .L_12)
.L_12:
        /*002c*/ 	.word	0x00000000
        /*0030*/ 	.short	0x0000
        /*0032*/ 	.short	0x0000
        /*0034*/ 	.byte	0x00, 0xf5, 0x21, 0x00


	//----- nvinfo : EIATTR_SPARSE_MMA_MASK
	.align		4
.L_13:
        /*0038*/ 	.byte	0x03, 0x50
        /*003a*/ 	.short	0x0000


	//----- nvinfo : EIATTR_MAXREG_COUNT
	.align		4
        /*003c*/ 	.byte	0x03, 0x1b
        /*003e*/ 	.short	0x00ff


	//----- nvinfo : EIATTR_MERCURY_ISA_VERSION
	.align		4
        /*0040*/ 	.byte	0x03, 0x5f
        /*0042*/ 	.short	0x0101


	//----- nvinfo : EIATTR_VRC_CTA_INIT_COUNT
	.align		4
        /*0044*/ 	.byte	0x02, 0x4a
	.zero		1
	.zero		1


	//----- nvinfo : EIATTR_EXIT_INSTR_OFFSETS
	.align		4
        /*0048*/ 	.byte	0x04, 0x1c
        /*004a*/ 	.short	(.L_15 - .L_14)


	//   ....[0]....
.L_14:
        /*004c*/ 	.word	0x00000060


	//   ....[1]....
        /*0050*/ 	.word	0x00000170


	//----- nvinfo : EIATTR_CBANK_PARAM_SIZE
	.align		4
.L_15:
        /*0054*/ 	.byte	0x03, 0x19
        /*0056*/ 	.short	0x0018


	//----- nvinfo : EIATTR_PARAM_CBANK
	.align		4
        /*0058*/ 	.byte	0x04, 0x0a
        /*005a*/ 	.short	(.L_17 - .L_16)
	.align		4
.L_16:
        /*005c*/ 	.word	index@(.nv.constant0._Z3addPiS_S_)
        /*0060*/ 	.short	0x0380
        /*0062*/ 	.short	0x0018


	//----- nvinfo : EIATTR_SW_WAR
	.align		4
.L_17:
        /*0064*/ 	.byte	0x04, 0x36
        /*0066*/ 	.short	(.L_19 - .L_18)
.L_18:
        /*0068*/ 	.word	0x00000008
.L_19:


//--------------------- .nv.callgraph             --------------------------
	.section	.nv.callgraph,"",@"SHT_CUDA_CALLGRAPH"
	.align	4
	.sectionentsize	8
	.align		4
        /*0000*/ 	.word	0x00000000
	.align		4
        /*0004*/ 	.word	0xffffffff
	.align		4
        /*0008*/ 	.word	0x00000000
	.align		4
        /*000c*/ 	.word	0xfffffffe
	.align		4
        /*0010*/ 	.word	0x00000000
	.align		4
        /*0014*/ 	.word	0xfffffffd
	.align		4
        /*0018*/ 	.word	0x00000000
	.align		4
        /*001c*/ 	.word	0xfffffffc


//--------------------- .text._Z3addPiS_S_        --------------------------
	.section	.text._Z3addPiS_S_,"ax",@progbits
	.align	128
        .global         _Z3addPiS_S_
        .type           _Z3addPiS_S_,@function
        .size           _Z3addPiS_S_,(.L_x_2 - _Z3addPiS_S_)
        .other          _Z3addPiS_S_,@"STO_CUDA_ENTRY STV_DEFAULT"
_Z3addPiS_S_:
.text._Z3addPiS_S_:
[----:B------:R-:W-:Y:S01]  /*0000*/  LDC R1, c[0x0][0x37c] ;  /* 0x0000df00ff017b82 */ /* 0x000fe20000000800 */
[----:B------:R-:W0:Y:S07]  /*0010*/  S2R R0, SR_CTAID.Y ;  /* 0x0000000000007919 */ /* 0x000e2e0000002600 */
[----:B------:R-:W0:Y:S08]  /*0020*/  S2UR UR4, SR_CTAID.X ;  /* 0x00000000000479c3 */ /* 0x000e300000002500 */
[----:B------:R-:W0:Y:S02]  /*0030*/  LDC R15, c[0x0][0x370] ;  /* 0x0000dc00ff0f7b82 */ /* 0x000e240000000800 */
[----:B0-----:R-:W-:-:S05]  /*0040*/  IMAD R0, R15, R0, UR4 ;  /* 0x000000040f007e24 */ /* 0x001fca000f8e0200 */
[----:B------:R-:W-:-:S13]  /*0050*/  ISETP.GT.AND P0, PT, R0, 0x98967f, PT ;  /* 0x0098967f0000780c */ /* 0x000fda0003f04270 */
[----:B------:R-:W-:Y:S05]  /*0060*/  @P0 EXIT ;  /* 0x000000000000094d */ /* 0x000fea0003800000 */
[----:B------:R-:W0:Y:S01]  /*0070*/  LDC R2, c[0x0][0x374] ;  /* 0x0000dd00ff027b82 */ /* 0x000e220000000800 */
[----:B------:R-:W1:Y:S07]  /*0080*/  LDCU.64 UR4, c[0x0][0x358] ;  /* 0x00006b00ff0477ac */ /* 0x000e6e0008000a00 */
[----:B------:R-:W2:Y:S08]  /*0090*/  LDC.64 R12, c[0x0][0x390] ;  /* 0x0000e400ff0c7b82 */ /* 0x000eb00000000a00 */
[----:B------:R-:W3:Y:S08]  /*00a0*/  LDC.64 R8, c[0x0][0x380] ;  /* 0x0000e000ff087b82 */ /* 0x000ef00000000a00 */
[----:B------:R-:W4:Y:S01]  /*00b0*/  LDC.64 R10, c[0x0][0x388] ;  /* 0x0000e200ff0a7b82 */ /* 0x000f220000000a00 */
[----:B01----:R-:W-:-:S07]  /*00c0*/  IMAD R15, R15, R2, RZ ;  /* 0x000000020f0f7224 */ /* 0x003fce00078e02ff */
.L_x_0:
[----:B---3--:R-:W-:-:S04]  /*00d0*/  IMAD.WIDE R2, R0, 0x4, R8 ;  /* 0x0000000400027825 */ /* 0x008fc800078e0208 */
[C---:B----4-:R-:W-:Y:S02]  /*00e0*/  IMAD.WIDE R4, R0.reuse, 0x4, R10 ;  /* 0x0000000400047825 */ /* 0x050fe400078e020a */
[----:B------:R-:W3:Y:S04]  /*00f0*/  LDG.E R2, desc[UR4][R2.64] ;  /* 0x0000000402027981 */ /* 0x000ee8000c1e1900 */
[----:B------:R-:W3:Y:S01]  /*0100*/  LDG.E R5, desc[UR4][R4.64] ;  /* 0x0000000404057981 */ /* 0x000ee2000c1e1900 */
[----:B0-2---:R-:W-:Y:S01]  /*0110*/  IMAD.WIDE R6, R0, 0x4, R12 ;  /* 0x0000000400067825 */ /* 0x005fe200078e020c */
[----:B------:R-:W-:-:S04]  /*0120*/  IADD3 R0, PT, PT, R15, R0, RZ ;  /* 0x000000000f007210 */ /* 0x000fc80007ffe0ff */
[----:B------:R-:W-:Y:S02]  /*0130*/  ISETP.GE.AND P0, PT, R0, 0x989680, PT ;  /* 0x009896800000780c */ /* 0x000fe40003f06270 */
[----:B---3--:R-:W-:-:S05]  /*0140*/  IADD3 R17, PT, PT, R2, R5, RZ ;  /* 0x0000000502117210 */ /* 0x008fca0007ffe0ff */
[----:B------:R0:W-:Y:S06]  /*0150*/  STG.E desc[UR4][R6.64], R17 ;  /* 0x0000001106007986 */ /* 0x0001ec000c101904 */
[----:B------:R-:W-:Y:S05]  /*0160*/  @!P0 BRA `(.L_x_0) ;  /* 0xfffffffc00d88947 */ /* 0x000fea000383ffff */
[----:B------:R-:W-:Y:S05]  /*0170*/  EXIT ;  /* 0x000000000000794d */ /* 0x000fea0003800000 */
.L_x_1:
[----:B------:R-:W-:-:S00]  /*0180*/  BRA `(.L_x_1) ;  /* 0xfffffffc00fc7947 */ /* 0x000fc0000383ffff */
[----:B------:R-:W-:-:S00]  /*0190*/  NOP ;  /* 0x0000000000007918 */ /* 0x000fc00000000000 */
        /* <DEDUP_REMOVED lines=14> */
.L_x_2:


//--------------------- .nv.shared.reserved.0     --------------------------
	.section	.nv.shared.reserved.0,"aw",@nobits
	.weak		__nv_reservedSMEM_offset_0_alias
	.size		__nv_reservedSMEM_offset_0_alias, 0, 64
	.other		__nv_reservedSMEM_offset_0_alias,@"STO_CUDA_RESERVED_SHARED STV_DEFAULT"
__nv_reservedSMEM_offset_0_alias:
	.zero		0
	.zero		64


//--------------------- .nv.constant0._Z3addPiS_S_ --------------------------
	.section	.nv.constant0._Z3addPiS_S_,"a",@progbits
	.sectionflags	@""
	.align	4
.nv.constant0._Z3addPiS_S_:
	.zero		920


//--------------------- SYMBOLS --------------------------

	.type		.nv.reservedSmem.offset0,@object
	.size		.nv.reservedSmem.offset0,0x4
